	.headerflags	@"EF_CUDA_TEXMODE_UNIFIED EF_CUDA_64BIT_ADDRESS EF_CUDA_ACCELERATORS EF_CUDA_SM90 EF_CUDA_VIRTUAL_SM(EF_CUDA_SM90)"
	.elftype	@"ET_EXEC"


//--------------------- .nv.info                  --------------------------
	.section	.nv.info,"",@"SHT_CUDA_INFO"
	.align	4


	//----- nvinfo : EIATTR_REGCOUNT
	.align		4
        /*0000*/ 	.byte	0x04, 0x2f
        /*0002*/ 	.short	(.L_1 - .L_0)
	.align		4
.L_0:
        /*0004*/ 	.word	index@(triton_poi_fused_constant_pad_nd_relu_0)
        /*0008*/ 	.word	0x0000000e


	//----- nvinfo : EIATTR_MIN_STACK_SIZE
	.align		4
.L_1:
        /*000c*/ 	.byte	0x04, 0x12
        /*000e*/ 	.short	(.L_3 - .L_2)
	.align		4
.L_2:
        /*0010*/ 	.word	index@(triton_poi_fused_constant_pad_nd_relu_0)
        /*0014*/ 	.word	0x00000000


	//----- nvinfo : EIATTR_FRAME_SIZE
	.align		4
.L_3:
        /*0018*/ 	.byte	0x04, 0x11
        /*001a*/ 	.short	(.L_5 - .L_4)
	.align		4
.L_4:
        /*001c*/ 	.word	index@(triton_poi_fused_constant_pad_nd_relu_0)
        /*0020*/ 	.word	0x00000000


	//----- nvinfo : EIATTR_MIN_STACK_SIZE
	.align		4
.L_5:
        /*0024*/ 	.byte	0x04, 0x12
        /*0026*/ 	.short	(.L_7 - .L_6)
	.align		4
.L_6:
        /*0028*/ 	.word	index@(triton_poi_fused_constant_pad_nd_relu_0)
        /*002c*/ 	.word	0x00000000
.L_7:


//--------------------- .nv.info.triton_poi_fused_constant_pad_nd_relu_0 --------------------------
	.section	.nv.info.triton_poi_fused_constant_pad_nd_relu_0,"",@"SHT_CUDA_INFO"
	.sectionflags	@""
	.align	4


	//----- nvinfo : EIATTR_CUDA_API_VERSION
	.align		4
        /*0000*/ 	.byte	0x04, 0x37
        /*0002*/ 	.short	(.L_9 - .L_8)
.L_8:
        /*0004*/ 	.word	0x0000007c


	//----- nvinfo : EIATTR_KPARAM_INFO
	.align		4
.L_9:
        /*0008*/ 	.byte	0x04, 0x17
        /*000a*/ 	.short	(.L_11 - .L_10)
.L_10:
        /*000c*/ 	.word	0x00000000
        /*0010*/ 	.short	0x0002
        /*0012*/ 	.short	0x0010
        /*0014*/ 	.byte	0x00, 0xf0, 0x11, 0x00


	//----- nvinfo : EIATTR_KPARAM_INFO
	.align		4
.L_11:
        /*0018*/ 	.byte	0x04, 0x17
        /*001a*/ 	.short	(.L_13 - .L_12)
.L_12:
        /*001c*/ 	.word	0x00000000
        /*0020*/ 	.short	0x0001
        /*0022*/ 	.short	0x0008
        /*0024*/ 	.byte	0x00, 0xf4, 0x21, 0x00


	//----- nvinfo : EIATTR_KPARAM_INFO
	.align		4
.L_13:
        /*0028*/ 	.byte	0x04, 0x17
        /*002a*/ 	.short	(.L_15 - .L_14)
.L_14:
        /*002c*/ 	.word	0x00000000
        /*0030*/ 	.short	0x0000
        /*0032*/ 	.short	0x0000
        /*0034*/ 	.byte	0x00, 0xf4, 0x21, 0x00


	//----- nvinfo : EIATTR_SPARSE_MMA_MASK
	.align		4
.L_15:
        /*0038*/ 	.byte	0x03, 0x50
        /*003a*/ 	.short	0x0000


	//----- nvinfo : EIATTR_MAXREG_COUNT
	.align		4
        /*003c*/ 	.byte	0x03, 0x1b
        /*003e*/ 	.short	0x00ff


	//----- nvinfo : EIATTR_EXIT_INSTR_OFFSETS
	.align		4
        /*0040*/ 	.byte	0x04, 0x1c
        /*0042*/ 	.short	(.L_17 - .L_16)


	//   ....[0]....
.L_16:
        /*0044*/ 	.word	0x00000460


	//   ....[1]....
        /*0048*/ 	.word	0x00000480


	//----- nvinfo : EIATTR_REQNTID
	.align		4
.L_17:
        /*004c*/ 	.byte	0x04, 0x10
        /*004e*/ 	.short	(.L_19 - .L_18)
.L_18:
        /*0050*/ 	.word	0x00000080
        /*0054*/ 	.word	0x00000001
        /*0058*/ 	.word	0x00000001


	//----- nvinfo : EIATTR_CBANK_PARAM_SIZE
	.align		4
.L_19:
        /*005c*/ 	.byte	0x03, 0x19
        /*005e*/ 	.short	0x0014


	//----- nvinfo : EIATTR_PARAM_CBANK
	.align		4
        /*0060*/ 	.byte	0x04, 0x0a
        /*0062*/ 	.short	(.L_21 - .L_20)
	.align		4
.L_20:
        /*0064*/ 	.word	index@(.nv.constant0.triton_poi_fused_constant_pad_nd_relu_0)
        /*0068*/ 	.short	0x0210
        /*006a*/ 	.short	0x0014


	//----- nvinfo : EIATTR_SW_WAR
	.align		4
.L_21:
        /*006c*/ 	.byte	0x04, 0x36
        /*006e*/ 	.short	(.L_23 - .L_22)
.L_22:
        /*0070*/ 	.word	0x00000008
.L_23:


//--------------------- .nv.callgraph             --------------------------
	.section	.nv.callgraph,"",@"SHT_CUDA_CALLGRAPH"
	.align	4
	.sectionentsize	8
	.align		4
        /*0000*/ 	.word	0x00000000
	.align		4
        /*0004*/ 	.word	0xffffffff
	.align		4
        /*0008*/ 	.word	0x00000000
	.align		4
        /*000c*/ 	.word	0xfffffffe
	.align		4
        /*0010*/ 	.word	0x00000000
	.align		4
        /*0014*/ 	.word	0xfffffffd
	.align		4
        /*0018*/ 	.word	0x00000000
	.align		4
        /*001c*/ 	.word	0xfffffffc


//--------------------- .text.triton_poi_fused_constant_pad_nd_relu_0 --------------------------
	.section	.text.triton_poi_fused_constant_pad_nd_relu_0,"ax",@progbits
	.align	128
        .global         triton_poi_fused_constant_pad_nd_relu_0
        .type           triton_poi_fused_constant_pad_nd_relu_0,@function
        .size           triton_poi_fused_constant_pad_nd_relu_0,(.L_x_1 - triton_poi_fused_constant_pad_nd_relu_0)
        .other          triton_poi_fused_constant_pad_nd_relu_0,@"STO_CUDA_ENTRY STV_DEFAULT"
triton_poi_fused_constant_pad_nd_relu_0:
.text.triton_poi_fused_constant_pad_nd_relu_0:
[----:B------:R-:W0:Y:S02]  /*0000*/  LDC R1, c[0x0][0x28] ;  /* 0x00000a00ff017b82 */ /* 0x000e240000000800 */
[----:B------:R-:W1:Y:S01]  /*0010*/  S2R R0, SR_TID.X ;  /* 0x0000000000007919 */ /* 0x000e620000002100 */
[----:B------:R-:W-:Y:S01]  /*0020*/  ULDC.64 UR4, c[0x0][0x210] ;  /* 0x0000840000047ab9 */ /* 0x000fe20000000a00 */
[----:B------:R-:W2:Y:S01]  /*0030*/  S2R R3, SR_CTAID.X ;  /* 0x0000000000037919 */ /* 0x000ea20000002500 */
[----:B-1----:R-:W-:-:S05]  /*0040*/  IMAD.SHL.U32 R0, R0, 0x2, RZ ;  /* 0x0000000200007824 */ /* 0x002fca00078e00ff */
[----:B------:R-:W-:-:S05]  /*0050*/  LOP3.LUT R0, R0, 0xfe, RZ, 0xc0, !PT ;  /* 0x000000fe00007812 */ /* 0x000fca00078ec0ff */
[----:B--2---:R-:W-:-:S04]  /*0060*/  IMAD R0, R3, 0x100, R0 ;  /* 0x0000010003007824 */ /* 0x004fc800078e0200 */
[----:B------:R-:W-:-:S04]  /*0070*/  IMAD.HI R3, R0, 0x66666667, RZ ;  /* 0x6666666700037827 */ /* 0x000fc800078e02ff */
[C---:B------:R-:W-:Y:S01]  /*0080*/  VIADD R2, R0.reuse, 0x1 ;  /* 0x0000000100027836 */ /* 0x040fe20000000000 */
[----:B------:R-:W-:Y:S01]  /*0090*/  SHF.R.S32.HI R4, RZ, 0x1, R3 ;  /* 0x00000001ff047819 */ /* 0x000fe20000011403 */
[----:B------:R-:W-:-:S03]  /*00a0*/  IMAD.HI R6, R0, 0x51eb851f, RZ ;  /* 0x51eb851f00067827 */ /* 0x000fc600078e02ff */
[----:B------:R-:W-:Y:S01]  /*00b0*/  LEA.HI R3, R3, R4, RZ, 0x1 ;  /* 0x0000000403037211 */ /* 0x000fe200078f08ff */
[----:B------:R-:W-:Y:S01]  /*00c0*/  IMAD.HI R4, R2, 0x66666667, RZ ;  /* 0x6666666702047827 */ /* 0x000fe200078e02ff */
[----:B------:R-:W-:-:S03]  /*00d0*/  SHF.R.U32.HI R7, RZ, 0x1f, R6 ;  /* 0x0000001fff077819 */ /* 0x000fc60000011606 */
[----:B------:R-:W-:Y:S01]  /*00e0*/  IMAD.HI R8, R3, 0x66666667, RZ ;  /* 0x6666666703087827 */ /* 0x000fe200078e02ff */
[----:B------:R-:W-:Y:S02]  /*00f0*/  SHF.R.S32.HI R5, RZ, 0x1, R4 ;  /* 0x00000001ff057819 */ /* 0x000fe40000011404 */
[----:B------:R-:W-:Y:S02]  /*0100*/  LEA.HI R7, R6, R7, RZ, 0x1d ;  /* 0x0000000706077211 */ /* 0x000fe400078fe8ff */
[----:B------:R-:W-:Y:S01]  /*0110*/  LEA.HI R5, R4, R5, RZ, 0x1 ;  /* 0x0000000504057211 */ /* 0x000fe200078f08ff */
[----:B------:R-:W-:Y:S01]  /*0120*/  IMAD.HI R4, R2, 0x51eb851f, RZ ;  /* 0x51eb851f02047827 */ /* 0x000fe200078e02ff */
[----:B------:R-:W-:-:S03]  /*0130*/  SHF.R.S32.HI R9, RZ, 0x1, R8 ;  /* 0x00000001ff097819 */ /* 0x000fc60000011408 */
[----:B------:R-:W-:Y:S01]  /*0140*/  IMAD.HI R6, R5, 0x66666667, RZ ;  /* 0x6666666705067827 */ /* 0x000fe200078e02ff */
[----:B------:R-:W-:Y:S02]  /*0150*/  LEA.HI R8, R8, R9, RZ, 0x1 ;  /* 0x0000000908087211 */ /* 0x000fe400078f08ff */
[----:B------:R-:W-:Y:S01]  /*0160*/  SHF.R.U32.HI R9, RZ, 0x1f, R4 ;  /* 0x0000001fff097819 */ /* 0x000fe20000011604 */
[----:B------:R-:W-:Y:S01]  /*0170*/  IMAD.SHL.U32 R10, R7, 0x10, RZ ;  /* 0x00000010070a7824 */ /* 0x000fe200078e00ff */
[----:B------:R-:W-:Y:S01]  /*0180*/  SHF.R.S32.HI R7, RZ, 0x1, R6 ;  /* 0x00000001ff077819 */ /* 0x000fe20000011406 */
[----:B------:R-:W-:Y:S01]  /*0190*/  IMAD R8, R8, -0x5, R3 ;  /* 0xfffffffb08087824 */ /* 0x000fe200078e0203 */
[----:B------:R-:W-:Y:S01]  /*01a0*/  LEA.HI R9, R4, R9, RZ, 0x1d ;  /* 0x0000000904097211 */ /* 0x000fe200078fe8ff */
[----:B------:R-:W-:Y:S01]  /*01b0*/  IMAD R3, R3, -0x5, R0 ;  /* 0xfffffffb03037824 */ /* 0x000fe200078e0200 */
[----:B------:R-:W-:Y:S01]  /*01c0*/  LEA.HI R6, R6, R7, RZ, 0x1 ;  /* 0x0000000706067211 */ /* 0x000fe200078f08ff */
[C---:B------:R-:W-:Y:S01]  /*01d0*/  IMAD.SHL.U32 R4, R8.reuse, 0x4, RZ ;  /* 0x0000000408047824 */ /* 0x040fe200078e00ff */
[--C-:B------:R-:W-:Y:S01]  /*01e0*/  SHF.R.S32.HI R7, RZ, 0x1f, R10.reuse ;  /* 0x0000001fff077819 */ /* 0x100fe2000001140a */
[----:B------:R-:W-:Y:S01]  /*01f0*/  IMAD.SHL.U32 R9, R9, 0x10, RZ ;  /* 0x0000001009097824 */ /* 0x000fe200078e00ff */
[-C--:B------:R-:W-:Y:S01]  /*0200*/  VIMNMX R8, R8, R3.reuse, PT ;  /* 0x0000000308087248 */ /* 0x080fe20003fe0100 */
[----:B------:R-:W-:Y:S01]  /*0210*/  IMAD R6, R6, -0x5, R5 ;  /* 0xfffffffb06067824 */ /* 0x000fe200078e0205 */
[----:B------:R-:W-:-:S02]  /*0220*/  IADD3 R11, P0, P2, R4, R3, R10 ;  /* 0x00000003040b7210 */ /* 0x000fc40007a1e00a */
[----:B------:R-:W-:Y:S01]  /*0230*/  SHF.R.S32.HI R10, RZ, 0x1f, R3 ;  /* 0x0000001fff0a7819 */ /* 0x000fe20000011403 */
[----:B------:R-:W-:Y:S01]  /*0240*/  IMAD R3, R5, -0x5, R2 ;  /* 0xfffffffb05037824 */ /* 0x000fe200078e0202 */
[----:B------:R-:W-:Y:S01]  /*0250*/  SHF.R.S32.HI R4, RZ, 0x1f, R4 ;  /* 0x0000001fff047819 */ /* 0x000fe20000011404 */
[----:B------:R-:W-:Y:S01]  /*0260*/  IMAD.SHL.U32 R2, R6, 0x4, RZ ;  /* 0x0000000406027824 */ /* 0x000fe200078e00ff */
[----:B------:R-:W-:Y:S02]  /*0270*/  ISETP.GT.AND P1, PT, R8, RZ, PT ;  /* 0x000000ff0800720c */ /* 0x000fe40003f24270 */
[----:B------:R-:W-:Y:S02]  /*0280*/  IADD3.X R10, R4, R10, R7, P0, P2 ;  /* 0x0000000a040a7210 */ /* 0x000fe400007e4407 */
[----:B------:R-:W-:Y:S02]  /*0290*/  ISETP.GE.AND P0, PT, R0, 0x190, PT ;  /* 0x000001900000780c */ /* 0x000fe40003f06270 */
[----:B------:R-:W-:-:S02]  /*02a0*/  VIMNMX R8, R6, R3, PT ;  /* 0x0000000306087248 */ /* 0x000fc40003fe0100 */
[--C-:B------:R-:W-:Y:S02]  /*02b0*/  IADD3 R7, P5, P6, R2, R3, R9.reuse ;  /* 0x0000000302077210 */ /* 0x100fe40007ebe009 */
[----:B------:R-:W-:Y:S01]  /*02c0*/  SHF.R.S32.HI R5, RZ, 0x1f, R9 ;  /* 0x0000001fff057819 */ /* 0x000fe20000011409 */
[----:B------:R-:W-:Y:S01]  /*02d0*/  IMAD.MOV.U32 R9, RZ, RZ, RZ ;  /* 0x000000ffff097224 */ /* 0x000fe200078e00ff */
[----:B------:R-:W-:Y:S02]  /*02e0*/  SHF.R.S32.HI R3, RZ, 0x1f, R3 ;  /* 0x0000001fff037819 */ /* 0x000fe40000011403 */
[----:B------:R-:W-:Y:S02]  /*02f0*/  SHF.R.S32.HI R2, RZ, 0x1f, R2 ;  /* 0x0000001fff027819 */ /* 0x000fe40000011402 */
[----:B------:R-:W-:Y:S02]  /*0300*/  ISETP.LT.AND P3, PT, R0, 0x190, P1 ;  /* 0x000001900000780c */ /* 0x000fe40000f61270 */
[----:B------:R-:W-:-:S02]  /*0310*/  ISETP.GT.AND P2, PT, R8, RZ, !P0 ;  /* 0x000000ff0800720c */ /* 0x000fc40004744270 */
[----:B------:R-:W-:Y:S02]  /*0320*/  LEA R4, P4, R11, UR4, 0x2 ;  /* 0x000000040b047c11 */ /* 0x000fe4000f8810ff */
[----:B------:R-:W-:Y:S02]  /*0330*/  IADD3.X R2, R2, R3, R5, P5, P6 ;  /* 0x0000000302027210 */ /* 0x000fe40002fec405 */
[----:B------:R-:W-:Y:S02]  /*0340*/  LEA R6, P5, R7, UR4, 0x2 ;  /* 0x0000000407067c11 */ /* 0x000fe4000f8a10ff */
[----:B------:R-:W-:Y:S01]  /*0350*/  LEA.HI.X R5, R11, UR5, R10, 0x2, P4 ;  /* 0x000000050b057c11 */ /* 0x000fe2000a0f140a */
[----:B------:R-:W-:Y:S01]  /*0360*/  IMAD.MOV.U32 R10, RZ, RZ, RZ ;  /* 0x000000ffff0a7224 */ /* 0x000fe200078e00ff */
[----:B------:R-:W-:Y:S01]  /*0370*/  LEA.HI.X R7, R7, UR5, R2, 0x2, P5 ;  /* 0x0000000507077c11 */ /* 0x000fe2000a8f1402 */
[----:B------:R-:W-:Y:S01]  /*0380*/  ULDC.64 UR4, c[0x0][0x208] ;  /* 0x0000820000047ab9 */ /* 0x000fe20000000a00 */
[----:B------:R-:W1:Y:S01]  /*0390*/  LDC.64 R2, c[0x0][0x218] ;  /* 0x00008600ff027b82 */ /* 0x000e620000000a00 */
[----:B------:R-:W2:Y:S04]  /*03a0*/  @P3 LDG.E R9, desc[UR4][R4.64+-0x14] ;  /* 0xffffec0404093981 */ /* 0x000ea8000c1e1900 */
[----:B------:R-:W3:Y:S01]  /*03b0*/  @P2 LDG.E R10, desc[UR4][R6.64+-0x14] ;  /* 0xffffec04060a2981 */ /* 0x000ee2000c1e1900 */
[----:B-1----:R-:W-:Y:S01]  /*03c0*/  IMAD.WIDE R2, R0, 0x4, R2 ;  /* 0x0000000400027825 */ /* 0x002fe200078e0202 */
[----:B--2---:R-:W-:-:S02]  /*03d0*/  SEL R9, R9, RZ, P3 ;  /* 0x000000ff09097207 */ /* 0x004fc40001800000 */
[----:B---3--:R-:W-:Y:S02]  /*03e0*/  SEL R10, R10, RZ, P2 ;  /* 0x000000ff0a0a7207 */ /* 0x008fe40001000000 */
[C---:B------:R-:W-:Y:S02]  /*03f0*/  FSETP.GEU.AND P3, PT, R9.reuse, RZ, PT ;  /* 0x000000ff0900720b */ /* 0x040fe40003f6e000 */
[----:B------:R-:W-:Y:S02]  /*0400*/  FSETP.GEU.AND P4, PT, R10, RZ, PT ;  /* 0x000000ff0a00720b */ /* 0x000fe40003f8e000 */
[----:B------:R-:W-:Y:S02]  /*0410*/  ISETP.GT.AND P2, PT, R8, RZ, PT ;  /* 0x000000ff0800720c */ /* 0x000fe40003f44270 */
[----:B------:R-:W-:Y:S02]  /*0420*/  FSEL R8, R9, RZ, P3 ;  /* 0x000000ff09087208 */ /* 0x000fe40001800000 */
[----:B------:R-:W-:-:S02]  /*0430*/  FSEL R10, R10, RZ, P4 ;  /* 0x000000ff0a0a7208 */ /* 0x000fc40002000000 */
[----:B------:R-:W-:Y:S02]  /*0440*/  SEL R8, R8, RZ, P1 ;  /* 0x000000ff08087207 */ /* 0x000fe40000800000 */
[----:B------:R-:W-:Y:S01]  /*0450*/  SEL R9, R10, RZ, P2 ;  /* 0x000000ff0a097207 */ /* 0x000fe20001000000 */
[----:B------:R-:W-:Y:S06]  /*0460*/  @P0 EXIT ;  /* 0x000000000000094d */ /* 0x000fec0003800000 */
[----:B------:R-:W-:Y:S01]  /*0470*/  STG.E.64 desc[UR4][R2.64], R8 ;  /* 0x0000000802007986 */ /* 0x000fe2000c101b04 */
[----:B------:R-:W-:Y:S05]  /*0480*/  EXIT ;  /* 0x000000000000794d */ /* 0x000fea0003800000 */
.L_x_0:
[----:B------:R-:W-:-:S00]  /*0490*/  BRA `(.L_x_0) ;  /* 0xfffffffc00fc7947 */ /* 0x000fc0000383ffff */
[----:B------:R-:W-:-:S00]  /*04a0*/  NOP ;  /* 0x0000000000007918 */ /* 0x000fc00000000000 */
        /* <DEDUP_REMOVED lines=13> */
.L_x_1:


//--------------------- .nv.constant0.triton_poi_fused_constant_pad_nd_relu_0 --------------------------
	.section	.nv.constant0.triton_poi_fused_constant_pad_nd_relu_0,"a",@progbits
	.sectionflags	@""
	.align	4
.nv.constant0.triton_poi_fused_constant_pad_nd_relu_0:
	.zero		548
